//
// Generated by NVIDIA NVVM Compiler
//
// Compiler Build ID: CL-36424714
// Cuda compilation tools, release 13.0, V13.0.88
// Based on NVVM 20.0.0
//

.version 9.0
.target sm_100
.address_size 64

	// .globl	_Z10decyrptionPiS_S_S_
.func  (.param .b64 func_retval0) __internal_accurate_pow
(
	.param .b64 __internal_accurate_pow_param_0,
	.param .b64 __internal_accurate_pow_param_1
)
;

.visible .entry _Z10decyrptionPiS_S_S_(
	.param .u64 .ptr .align 1 _Z10decyrptionPiS_S_S__param_0,
	.param .u64 .ptr .align 1 _Z10decyrptionPiS_S_S__param_1,
	.param .u64 .ptr .align 1 _Z10decyrptionPiS_S_S__param_2,
	.param .u64 .ptr .align 1 _Z10decyrptionPiS_S_S__param_3
)
{
	.reg .pred 	%p<9>;
	.reg .b32 	%r<17>;
	.reg .b64 	%rd<15>;
	.reg .b64 	%fd<15>;

	ld.param.u64 	%rd4, [_Z10decyrptionPiS_S_S__param_0];
	ld.param.u64 	%rd5, [_Z10decyrptionPiS_S_S__param_2];
	ld.param.u64 	%rd3, [_Z10decyrptionPiS_S_S__param_3];
	cvta.to.global.u64 	%rd6, %rd5;
	cvta.to.global.u64 	%rd7, %rd4;
	mov.u32 	%r1, %tid.x;
	mul.wide.u32 	%rd8, %r1, 4;
	add.s64 	%rd1, %rd7, %rd8;
	ld.global.u32 	%r2, [%rd1];
	add.s64 	%rd9, %rd6, %rd8;
	ld.global.u32 	%r3, [%rd9];
	cvt.rn.f64.s32 	%fd5, %r2;
	cvt.rn.f64.s32 	%fd1, %r3;
	{
	.reg .b32 %temp; 
	mov.b64 	{%temp, %r4}, %fd5;
	}
	{
	.reg .b32 %temp; 
	mov.b64 	{%temp, %r5}, %fd1;
	}
	shr.u32 	%r6, %r5, 20;
	and.b32  	%r7, %r6, 2047;
	add.s32 	%r8, %r7, -1012;
	mov.b64 	%rd10, %fd1;
	shl.b64 	%rd11, %rd10, %r8;
	setp.eq.s64 	%p1, %rd11, -9223372036854775808;
	abs.f64 	%fd6, %fd5;
	{ // callseq 0, 0
	.param .b64 param0;
	st.param.f64 	[param0], %fd6;
	.param .b64 param1;
	st.param.f64 	[param1], %fd1;
	.param .b64 retval0;
	call.uni (retval0), 
	__internal_accurate_pow, 
	(
	param0, 
	param1
	);
	ld.param.f64 	%fd7, [retval0];
	} // callseq 0
	setp.lt.s32 	%p2, %r4, 0;
	neg.f64 	%fd9, %fd7;
	selp.f64 	%fd10, %fd9, %fd7, %p1;
	selp.f64 	%fd14, %fd10, %fd7, %p2;
	setp.ne.s32 	%p3, %r2, 0;
	@%p3 bra 	$L__BB0_2;
	setp.eq.s64 	%p4, %rd11, -9223372036854775808;
	abs.f64 	%fd11, %fd1;
	setp.neu.f64 	%p5, %fd11, 0d3FE0000000000000;
	selp.b32 	%r9, %r4, 0, %p4;
	selp.b32 	%r10, %r9, 0, %p5;
	setp.lt.s32 	%p6, %r5, 0;
	or.b32  	%r11, %r10, 2146435072;
	selp.b32 	%r12, %r11, %r10, %p6;
	mov.b32 	%r13, 0;
	mov.b64 	%fd14, {%r13, %r12};
$L__BB0_2:
	cvta.to.global.u64 	%rd12, %rd3;
	setp.eq.s32 	%p7, %r2, 1;
	setp.eq.s32 	%p8, %r3, 0;
	selp.f64 	%fd12, 0d3FF0000000000000, %fd14, %p8;
	selp.f64 	%fd13, 0d3FF0000000000000, %fd12, %p7;
	cvt.rzi.s32.f64 	%r14, %fd13;
	st.global.u32 	[%rd1], %r14;
	add.s64 	%rd14, %rd12, %rd8;
	ld.global.u32 	%r15, [%rd14];
	rem.s32 	%r16, %r14, %r15;
	st.global.u32 	[%rd1], %r16;
	ret;

}
.func  (.param .b64 func_retval0) __internal_accurate_pow(
	.param .b64 __internal_accurate_pow_param_0,
	.param .b64 __internal_accurate_pow_param_1
)
{
	.reg .pred 	%p<8>;
	.reg .b32 	%r<49>;
	.reg .b32 	%f<3>;
	.reg .b64 	%fd<109>;

	ld.param.f64 	%fd10, [__internal_accurate_pow_param_0];
	ld.param.f64 	%fd11, [__internal_accurate_pow_param_1];
	{
	.reg .b32 %temp; 
	mov.b64 	{%temp, %r46}, %fd10;
	}
	{
	.reg .b32 %temp; 
	mov.b64 	{%r45, %temp}, %fd10;
	}
	shr.u32 	%r47, %r46, 20;
	setp.gt.u32 	%p1, %r46, 1048575;
	@%p1 bra 	$L__BB1_2;
	mul.f64 	%fd12, %fd10, 0d4350000000000000;
	{
	.reg .b32 %temp; 
	mov.b64 	{%temp, %r46}, %fd12;
	}
	{
	.reg .b32 %temp; 
	mov.b64 	{%r45, %temp}, %fd12;
	}
	shr.u32 	%r16, %r46, 20;
	add.s32 	%r47, %r16, -54;
$L__BB1_2:
	add.s32 	%r48, %r47, -1023;
	and.b32  	%r17, %r46, -2146435073;
	or.b32  	%r18, %r17, 1072693248;
	mov.b64 	%fd107, {%r45, %r18};
	setp.lt.u32 	%p2, %r18, 1073127583;
	@%p2 bra 	$L__BB1_4;
	{
	.reg .b32 %temp; 
	mov.b64 	{%r19, %temp}, %fd107;
	}
	{
	.reg .b32 %temp; 
	mov.b64 	{%temp, %r20}, %fd107;
	}
	add.s32 	%r21, %r20, -1048576;
	mov.b64 	%fd107, {%r19, %r21};
	add.s32 	%r48, %r47, -1022;
$L__BB1_4:
	add.f64 	%fd13, %fd107, 0dBFF0000000000000;
	add.f64 	%fd14, %fd107, 0d3FF0000000000000;
	rcp.approx.ftz.f64 	%fd15, %fd14;
	neg.f64 	%fd16, %fd14;
	fma.rn.f64 	%fd17, %fd16, %fd15, 0d3FF0000000000000;
	fma.rn.f64 	%fd18, %fd17, %fd17, %fd17;
	fma.rn.f64 	%fd19, %fd18, %fd15, %fd15;
	mul.f64 	%fd20, %fd13, %fd19;
	fma.rn.f64 	%fd21, %fd13, %fd19, %fd20;
	mul.f64 	%fd22, %fd21, %fd21;
	fma.rn.f64 	%fd23, %fd22, 0d3EB0F5FF7D2CAFE2, 0d3ED0F5D241AD3B5A;
	fma.rn.f64 	%fd24, %fd23, %fd22, 0d3EF3B20A75488A3F;
	fma.rn.f64 	%fd25, %fd24, %fd22, 0d3F1745CDE4FAECD5;
	fma.rn.f64 	%fd26, %fd25, %fd22, 0d3F3C71C7258A578B;
	fma.rn.f64 	%fd27, %fd26, %fd22, 0d3F6249249242B910;
	fma.rn.f64 	%fd28, %fd27, %fd22, 0d3F89999999999DFB;
	sub.f64 	%fd29, %fd13, %fd21;
	add.f64 	%fd30, %fd29, %fd29;
	neg.f64 	%fd31, %fd21;
	fma.rn.f64 	%fd32, %fd31, %fd13, %fd30;
	mul.f64 	%fd33, %fd19, %fd32;
	fma.rn.f64 	%fd34, %fd22, %fd28, 0d3FB5555555555555;
	mov.f64 	%fd35, 0d3FB5555555555555;
	sub.f64 	%fd36, %fd35, %fd34;
	fma.rn.f64 	%fd37, %fd22, %fd28, %fd36;
	add.f64 	%fd38, %fd37, 0dBC46A4CB00B9E7B0;
	add.f64 	%fd39, %fd34, %fd38;
	sub.f64 	%fd40, %fd34, %fd39;
	add.f64 	%fd41, %fd38, %fd40;
	mul.rn.f64 	%fd42, %fd21, %fd21;
	neg.f64 	%fd43, %fd42;
	fma.rn.f64 	%fd44, %fd21, %fd21, %fd43;
	{
	.reg .b32 %temp; 
	mov.b64 	{%r22, %temp}, %fd33;
	}
	{
	.reg .b32 %temp; 
	mov.b64 	{%temp, %r23}, %fd33;
	}
	add.s32 	%r24, %r23, 1048576;
	mov.b64 	%fd45, {%r22, %r24};
	fma.rn.f64 	%fd46, %fd21, %fd45, %fd44;
	mul.rn.f64 	%fd47, %fd42, %fd21;
	neg.f64 	%fd48, %fd47;
	fma.rn.f64 	%fd49, %fd42, %fd21, %fd48;
	fma.rn.f64 	%fd50, %fd42, %fd33, %fd49;
	fma.rn.f64 	%fd51, %fd46, %fd21, %fd50;
	mul.rn.f64 	%fd52, %fd39, %fd47;
	neg.f64 	%fd53, %fd52;
	fma.rn.f64 	%fd54, %fd39, %fd47, %fd53;
	fma.rn.f64 	%fd55, %fd39, %fd51, %fd54;
	fma.rn.f64 	%fd56, %fd41, %fd47, %fd55;
	add.f64 	%fd57, %fd52, %fd56;
	sub.f64 	%fd58, %fd52, %fd57;
	add.f64 	%fd59, %fd56, %fd58;
	add.f64 	%fd60, %fd21, %fd57;
	sub.f64 	%fd61, %fd21, %fd60;
	add.f64 	%fd62, %fd57, %fd61;
	add.f64 	%fd63, %fd59, %fd62;
	add.f64 	%fd64, %fd33, %fd63;
	add.f64 	%fd65, %fd60, %fd64;
	sub.f64 	%fd66, %fd60, %fd65;
	add.f64 	%fd67, %fd64, %fd66;
	xor.b32  	%r25, %r48, -2147483648;
	mov.b32 	%r26, 1127219200;
	mov.b64 	%fd68, {%r25, %r26};
	mov.b32 	%r27, -2147483648;
	mov.b64 	%fd69, {%r27, %r26};
	sub.f64 	%fd70, %fd68, %fd69;
	fma.rn.f64 	%fd71, %fd70, 0d3FE62E42FEFA39EF, %fd65;
	fma.rn.f64 	%fd72, %fd70, 0dBFE62E42FEFA39EF, %fd71;
	sub.f64 	%fd73, %fd72, %fd65;
	sub.f64 	%fd74, %fd67, %fd73;
	fma.rn.f64 	%fd75, %fd70, 0d3C7ABC9E3B39803F, %fd74;
	add.f64 	%fd76, %fd71, %fd75;
	sub.f64 	%fd77, %fd71, %fd76;
	add.f64 	%fd78, %fd75, %fd77;
	{
	.reg .b32 %temp; 
	mov.b64 	{%temp, %r28}, %fd11;
	}
	{
	.reg .b32 %temp; 
	mov.b64 	{%r29, %temp}, %fd11;
	}
	shl.b32 	%r30, %r28, 1;
	setp.gt.u32 	%p3, %r30, -33554433;
	and.b32  	%r31, %r28, -15728641;
	selp.b32 	%r32, %r31, %r28, %p3;
	mov.b64 	%fd79, {%r29, %r32};
	mul.rn.f64 	%fd80, %fd76, %fd79;
	neg.f64 	%fd81, %fd80;
	fma.rn.f64 	%fd82, %fd76, %fd79, %fd81;
	fma.rn.f64 	%fd83, %fd78, %fd79, %fd82;
	add.f64 	%fd4, %fd80, %fd83;
	sub.f64 	%fd84, %fd80, %fd4;
	add.f64 	%fd5, %fd83, %fd84;
	fma.rn.f64 	%fd85, %fd4, 0d3FF71547652B82FE, 0d4338000000000000;
	{
	.reg .b32 %temp; 
	mov.b64 	{%r13, %temp}, %fd85;
	}
	mov.f64 	%fd86, 0dC338000000000000;
	add.rn.f64 	%fd87, %fd85, %fd86;
	fma.rn.f64 	%fd88, %fd87, 0dBFE62E42FEFA39EF, %fd4;
	fma.rn.f64 	%fd89, %fd87, 0dBC7ABC9E3B39803F, %fd88;
	fma.rn.f64 	%fd90, %fd89, 0d3E5ADE1569CE2BDF, 0d3E928AF3FCA213EA;
	fma.rn.f64 	%fd91, %fd90, %fd89, 0d3EC71DEE62401315;
	fma.rn.f64 	%fd92, %fd91, %fd89, 0d3EFA01997C89EB71;
	fma.rn.f64 	%fd93, %fd92, %fd89, 0d3F2A01A014761F65;
	fma.rn.f64 	%fd94, %fd93, %fd89, 0d3F56C16C1852B7AF;
	fma.rn.f64 	%fd95, %fd94, %fd89, 0d3F81111111122322;
	fma.rn.f64 	%fd96, %fd95, %fd89, 0d3FA55555555502A1;
	fma.rn.f64 	%fd97, %fd96, %fd89, 0d3FC5555555555511;
	fma.rn.f64 	%fd98, %fd97, %fd89, 0d3FE000000000000B;
	fma.rn.f64 	%fd99, %fd98, %fd89, 0d3FF0000000000000;
	fma.rn.f64 	%fd100, %fd99, %fd89, 0d3FF0000000000000;
	{
	.reg .b32 %temp; 
	mov.b64 	{%r14, %temp}, %fd100;
	}
	{
	.reg .b32 %temp; 
	mov.b64 	{%temp, %r15}, %fd100;
	}
	shl.b32 	%r33, %r13, 20;
	add.s32 	%r34, %r33, %r15;
	mov.b64 	%fd108, {%r14, %r34};
	{
	.reg .b32 %temp; 
	mov.b64 	{%temp, %r35}, %fd4;
	}
	mov.b32 	%f2, %r35;
	abs.f32 	%f1, %f2;
	setp.lt.f32 	%p4, %f1, 0f4086232B;
	@%p4 bra 	$L__BB1_7;
	setp.lt.f64 	%p5, %fd4, 0d0000000000000000;
	add.f64 	%fd101, %fd4, 0d7FF0000000000000;
	selp.f64 	%fd108, 0d0000000000000000, %fd101, %p5;
	setp.geu.f32 	%p6, %f1, 0f40874800;
	@%p6 bra 	$L__BB1_7;
	shr.u32 	%r36, %r13, 31;
	add.s32 	%r37, %r13, %r36;
	shr.s32 	%r38, %r37, 1;
	shl.b32 	%r39, %r38, 20;
	add.s32 	%r40, %r15, %r39;
	mov.b64 	%fd102, {%r14, %r40};
	sub.s32 	%r41, %r13, %r38;
	shl.b32 	%r42, %r41, 20;
	add.s32 	%r43, %r42, 1072693248;
	mov.b32 	%r44, 0;
	mov.b64 	%fd103, {%r44, %r43};
	mul.f64 	%fd108, %fd103, %fd102;
$L__BB1_7:
	abs.f64 	%fd104, %fd108;
	setp.eq.f64 	%p7, %fd104, 0d7FF0000000000000;
	fma.rn.f64 	%fd105, %fd108, %fd5, %fd108;
	selp.f64 	%fd106, %fd108, %fd105, %p7;
	st.param.f64 	[func_retval0], %fd106;
	ret;

}


// ===== COMPILED SASS (sm_100) =====

	.target	sm_100

	.elftype	@"ET_EXEC"


//--------------------- .note.nv.tkinfo           --------------------------
	.section	.note.nv.tkinfo,"",@"SHT_NOTE"
	.sectionflags	@"SHF_NOTE_NV_TKINFO"
	.tkinfo
        /*0018*/ 	.word	0x00000002
        /*0030*/ 	.string	""
        /*0030*/ 	.string	"ptxas"
        /*0030*/ 	.string	"Cuda compilation tools, release 13.0, V13.0.88"
        /*0030*/ 	.string	"Build cuda_13.0.r13.0/compiler.36424714_0"
        /*0030*/ 	.string	"-arch sm_100 -m 64 "



//--------------------- .note.nv.cuinfo           --------------------------
	.section	.note.nv.cuinfo,"",@"SHT_NOTE"
	.sectionflags	@"SHF_NOTE_NV_CUINFO"
        /*0018*/ 	.short	0x0002
        /*001a*/ 	.short	0x0064
        /*001c*/ 	.short	0x0082
	.zero		2


//--------------------- .nv.info                  --------------------------
	.section	.nv.info,"",@"SHT_CUDA_INFO"
	.align	4


	//----- nvinfo : EIATTR_REGCOUNT
	.align		4
        /*0000*/ 	.byte	0x04, 0x2f
        /*0002*/ 	.short	(.L_1 - .L_0)
	.align		4
.L_0:
        /*0004*/ 	.word	index@(_Z10decyrptionPiS_S_S_)
        /*0008*/ 	.word	0x00000020


	//----- nvinfo : EIATTR_FRAME_SIZE
	.align		4
.L_1:
        /*000c*/ 	.byte	0x04, 0x11
        /*000e*/ 	.short	(.L_3 - .L_2)
	.align		4
.L_2:
        /*0010*/ 	.word	index@($_Z10decyrptionPiS_S_S_$__internal_accurate_pow)
        /*0014*/ 	.word	0x00000000


	//----- nvinfo : EIATTR_FRAME_SIZE
	.align		4
.L_3:
        /*0018*/ 	.byte	0x04, 0x11
        /*001a*/ 	.short	(.L_5 - .L_4)
	.align		4
.L_4:
        /*001c*/ 	.word	index@(_Z10decyrptionPiS_S_S_)
        /*0020*/ 	.word	0x00000000


	//----- nvinfo : EIATTR_MIN_STACK_SIZE
	.align		4
.L_5:
        /*0024*/ 	.byte	0x04, 0x12
        /*0026*/ 	.short	(.L_7 - .L_6)
	.align		4
.L_6:
        /*0028*/ 	.word	index@(_Z10decyrptionPiS_S_S_)
        /*002c*/ 	.word	0x00000000
.L_7:


//--------------------- .nv.compat                --------------------------
	.section	.nv.compat,"",@"SHT_CUDA_COMPAT_INFO"
	.align	4
        /*0000*/ 	.byte	0x02, 0x09, 0x00, 0x00, 0x02, 0x02, 0x01, 0x00, 0x02, 0x05, 0x05, 0x00, 0x03, 0x07, 0x01, 0x01
        /*0010*/ 	.byte	0x02, 0x03, 0x00, 0x00, 0x02, 0x06, 0x01, 0x00, 0x04, 0x0b, 0x08, 0x00, 0x01, 0x00, 0x00, 0x00
        /*0020*/ 	.byte	0x00, 0x00, 0x00, 0x00


//--------------------- .nv.info._Z10decyrptionPiS_S_S_ --------------------------
	.section	.nv.info._Z10decyrptionPiS_S_S_,"",@"SHT_CUDA_INFO"
	.sectionflags	@""
	.align	4


	//----- nvinfo : EIATTR_CUDA_API_VERSION
	.align		4
        /*0000*/ 	.byte	0x04, 0x37
        /*0002*/ 	.short	(.L_9 - .L_8)
.L_8:
        /*0004*/ 	.word	0x00000082


	//----- nvinfo : EIATTR_KPARAM_INFO
	.align		4
.L_9:
        /*0008*/ 	.byte	0x04, 0x17
        /*000a*/ 	.short	(.L_11 - .L_10)
.L_10:
        /*000c*/ 	.word	0x00000000
        /*0010*/ 	.short	0x0003
        /*0012*/ 	.short	0x0018
        /*0014*/ 	.byte	0x00, 0xf5, 0x21, 0x00


	//----- nvinfo : EIATTR_KPARAM_INFO
	.align		4
.L_11:
        /*0018*/ 	.byte	0x04, 0x17
        /*001a*/ 	.short	(.L_13 - .L_12)
.L_12:
        /*001c*/ 	.word	0x00000000
        /*0020*/ 	.short	0x0002
        /*0022*/ 	.short	0x0010
        /*0024*/ 	.byte	0x00, 0xf5, 0x21, 0x00


	//----- nvinfo : EIATTR_KPARAM_INFO
	.align		4
.L_13:
        /*0028*/ 	.byte	0x04, 0x17
        /*002a*/ 	.short	(.L_15 - .L_14)
.L_14:
        /*002c*/ 	.word	0x00000000
        /*0030*/ 	.short	0x0001
        /*0032*/ 	.short	0x0008
        /*0034*/ 	.byte	0x00, 0xf5, 0x21, 0x00


	//----- nvinfo : EIATTR_KPARAM_INFO
	.align		4
.L_15:
        /*0038*/ 	.byte	0x04, 0x17
        /*003a*/ 	.short	(.L_17 - .L_16)
.L_16:
        /*003c*/ 	.word	0x00000000
        /*0040*/ 	.short	0x0000
        /*0042*/ 	.short	0x0000
        /*0044*/ 	.byte	0x00, 0xf5, 0x21, 0x00


	//----- nvinfo : EIATTR_SPARSE_MMA_MASK
	.align		4
.L_17:
        /*0048*/ 	.byte	0x03, 0x50
        /*004a*/ 	.short	0x0000


	//----- nvinfo : EIATTR_MAXREG_COUNT
	.align		4
        /*004c*/ 	.byte	0x03, 0x1b
        /*004e*/ 	.short	0x00ff


	//----- nvinfo : EIATTR_MERCURY_ISA_VERSION
	.align		4
        /*0050*/ 	.byte	0x03, 0x5f
        /*0052*/ 	.short	0x0101


	//----- nvinfo : EIATTR_VRC_CTA_INIT_COUNT
	.align		4
        /*0054*/ 	.byte	0x02, 0x4a
	.zero		1
	.zero		1


	//----- nvinfo : EIATTR_EXIT_INSTR_OFFSETS
	.align		4
        /*0058*/ 	.byte	0x04, 0x1c
        /*005a*/ 	.short	(.L_19 - .L_18)


	//   ....[0]....
.L_18:
        /*005c*/ 	.word	0x000004a0


	//----- nvinfo : EIATTR_CRS_STACK_SIZE
	.align		4
.L_19:
        /*0060*/ 	.byte	0x04, 0x1e
        /*0062*/ 	.short	(.L_21 - .L_20)
.L_20:
        /*0064*/ 	.word	0x00000000


	//----- nvinfo : EIATTR_CBANK_PARAM_SIZE
	.align		4
.L_21:
        /*0068*/ 	.byte	0x03, 0x19
        /*006a*/ 	.short	0x0020


	//----- nvinfo : EIATTR_PARAM_CBANK
	.align		4
        /*006c*/ 	.byte	0x04, 0x0a
        /*006e*/ 	.short	(.L_23 - .L_22)
	.align		4
.L_22:
        /*0070*/ 	.word	index@(.nv.constant0._Z10decyrptionPiS_S_S_)
        /*0074*/ 	.short	0x0380
        /*0076*/ 	.short	0x0020


	//----- nvinfo : EIATTR_SW_WAR
	.align		4
.L_23:
        /*0078*/ 	.byte	0x04, 0x36
        /*007a*/ 	.short	(.L_25 - .L_24)
.L_24:
        /*007c*/ 	.word	0x00000008
.L_25:


//--------------------- .nv.callgraph             --------------------------
	.section	.nv.callgraph,"",@"SHT_CUDA_CALLGRAPH"
	.align	4
	.sectionentsize	8
	.align		4
        /*0000*/ 	.word	0x00000000
	.align		4
        /*0004*/ 	.word	0xffffffff
	.align		4
        /*0008*/ 	.word	0x00000000
	.align		4
        /*000c*/ 	.word	0xfffffffe
	.align		4
        /*0010*/ 	.word	0x00000000
	.align		4
        /*0014*/ 	.word	0xfffffffd
	.align		4
        /*0018*/ 	.word	0x00000000
	.align		4
        /*001c*/ 	.word	0xfffffffc


//--------------------- .text._Z10decyrptionPiS_S_S_ --------------------------
	.section	.text._Z10decyrptionPiS_S_S_,"ax",@progbits
	.align	128
        .global         _Z10decyrptionPiS_S_S_
        .type           _Z10decyrptionPiS_S_S_,@function
        .size           _Z10decyrptionPiS_S_S_,(.L_x_3 - _Z10decyrptionPiS_S_S_)
        .other          _Z10decyrptionPiS_S_S_,@"STO_CUDA_ENTRY STV_DEFAULT"
_Z10decyrptionPiS_S_S_:
.text._Z10decyrptionPiS_S_S_:
[----:B------:R-:W-:Y:S01]  /*0000*/  LDC R1, c[0x0][0x37c] ;  /* 0x0000df00ff017b82 */ /* 0x000fe20000000800 */
[----:B------:R-:W0:Y:S07]  /*0010*/  S2R R2, SR_TID.X ;  /* 0x0000000000027919 */ /* 0x000e2e0000002100 */
[----:B------:R-:W0:Y:S01]  /*0020*/  LDC.64 R8, c[0x0][0x390] ;  /* 0x0000e400ff087b82 */ /* 0x000e220000000a00 */
[----:B------:R-:W1:Y:S07]  /*0030*/  LDCU.64 UR4, c[0x0][0x358] ;  /* 0x00006b00ff0477ac */ /* 0x000e6e0008000a00 */
[----:B------:R-:W2:Y:S01]  /*0040*/  LDC.64 R4, c[0x0][0x380] ;  /* 0x0000e000ff047b82 */ /* 0x000ea20000000a00 */
[----:B0-----:R-:W-:-:S05]  /*0050*/  IMAD.WIDE.U32 R8, R2, 0x4, R8 ;  /* 0x0000000402087825 */ /* 0x001fca00078e0008 */
[----:B-1----:R-:W3:Y:S01]  /*0060*/  LDG.E R3, desc[UR4][R8.64] ;  /* 0x0000000408037981 */ /* 0x002ee2000c1e1900 */
[----:B--2---:R-:W-:-:S05]  /*0070*/  IMAD.WIDE.U32 R4, R2, 0x4, R4 ;  /* 0x0000000402047825 */ /* 0x004fca00078e0004 */
[----:B------:R-:W2:Y:S01]  /*0080*/  LDG.E R26, desc[UR4][R4.64] ;  /* 0x00000004041a7981 */ /* 0x000ea2000c1e1900 */
[----:B------:R-:W-:Y:S01]  /*0090*/  BSSY.RECONVERGENT B0, `(.L_x_0) ;  /* 0x000000c000007945 */ /* 0x000fe20003800200 */
[----:B---3--:R-:W0:Y:S08]  /*00a0*/  I2F.F64 R6, R3 ;  /* 0x0000000300067312 */ /* 0x008e300000201c00 */
[----:B--2---:R1:W2:Y:S01]  /*00b0*/  I2F.F64 R8, R26 ;  /* 0x0000001a00087312 */ /* 0x0042a20000201c00 */
[----:B0-----:R-:W-:-:S04]  /*00c0*/  SHF.R.U32.HI R0, RZ, 0x14, R7 ;  /* 0x00000014ff007819 */ /* 0x001fc80000011607 */
[----:B------:R-:W-:-:S05]  /*00d0*/  LOP3.LUT R0, R0, 0x7ff, RZ, 0xc0, !PT ;  /* 0x000007ff00007812 */ /* 0x000fca00078ec0ff */
[----:B------:R-:W-:Y:S01]  /*00e0*/  VIADD R11, R0, 0xfffffc0c ;  /* 0xfffffc0c000b7836 */ /* 0x000fe20000000000 */
[----:B------:R-:W-:-:S04]  /*00f0*/  MOV R0, 0x150 ;  /* 0x0000015000007802 */ /* 0x000fc80000000f00 */
[CC--:B------:R-:W-:Y:S02]  /*0100*/  SHF.L.U32 R27, R6.reuse, R11.reuse, RZ ;  /* 0x0000000b061b7219 */ /* 0x0c0fe400000006ff */
[----:B------:R-:W-:Y:S02]  /*0110*/  SHF.L.U64.HI R28, R6, R11, R7 ;  /* 0x0000000b061c7219 */ /* 0x000fe40000010207 */
[----:B------:R-:W-:-:S04]  /*0120*/  ISETP.NE.U32.AND P0, PT, R27, RZ, PT ;  /* 0x000000ff1b00720c */ /* 0x000fc80003f05070 */
[----:B-12---:R-:W-:-:S13]  /*0130*/  ISETP.NE.AND.EX P0, PT, R28, -0x80000000, PT, P0 ;  /* 0x800000001c00780c */ /* 0x006fda0003f05300 */
[----:B------:R-:W-:Y:S05]  /*0140*/  CALL.REL.NOINC `($_Z10decyrptionPiS_S_S_$__internal_accurate_pow) ;  /* 0x0000000000d87944 */ /* 0x000fea0003c00000 */
[----:B------:R-:W-:Y:S05]  /*0150*/  BSYNC.RECONVERGENT B0 ;  /* 0x0000000000007941 */ /* 0x000fea0003800200 */
.L_x_0:
[----:B------:R-:W-:Y:S01]  /*0160*/  ISETP.NE.AND P2, PT, R26, RZ, PT ;  /* 0x000000ff1a00720c */ /* 0x000fe20003f45270 */
[----:B------:R-:W-:Y:S02]  /*0170*/  IMAD.MOV.U32 R10, RZ, RZ, R13 ;  /* 0x000000ffff0a7224 */ /* 0x000fe400078e000d */
[----:B------:R-:W-:Y:S01]  /*0180*/  IMAD.MOV.U32 R11, RZ, RZ, R14 ;  /* 0x000000ffff0b7224 */ /* 0x000fe200078e000e */
[----:B------:R-:W-:-:S05]  /*0190*/  ISETP.GE.OR P3, PT, R7, RZ, P2 ;  /* 0x000000ff0700720c */ /* 0x000fca0001766670 */
[----:B------:R-:W-:-:S04]  /*01a0*/  DADD R10, -RZ, -R10 ;  /* 0x00000000ff0a7229 */ /* 0x000fc8000000090a */
[----:B------:R-:W-:Y:S01]  /*01b0*/  @!P2 ISETP.NE.U32.AND P1, PT, R27, RZ, PT ;  /* 0x000000ff1b00a20c */ /* 0x000fe20003f25070 */
[----:B------:R-:W-:-:S03]  /*01c0*/  @!P2 DSETP.NEU.AND P4, PT, |R6|, 0.5, PT ;  /* 0x3fe000000600a42a */ /* 0x000fc60003f8d200 */
[----:B------:R-:W-:Y:S02]  /*01d0*/  @!P2 ISETP.NE.AND.EX P1, PT, R28, -0x80000000, PT, P1 ;  /* 0x800000001c00a80c */ /* 0x000fe40003f25310 */
[----:B------:R-:W-:Y:S02]  /*01e0*/  FSEL R11, R11, R14, !P0 ;  /* 0x0000000e0b0b7208 */ /* 0x000fe40004000000 */
[C---:B------:R-:W-:Y:S02]  /*01f0*/  @!P2 SEL R0, R9.reuse, RZ, !P1 ;  /* 0x000000ff0900a207 */ /* 0x040fe40004800000 */
[----:B------:R-:W-:Y:S02]  /*0200*/  ISETP.GE.AND P1, PT, R9, RZ, PT ;  /* 0x000000ff0900720c */ /* 0x000fe40003f26270 */
[----:B------:R-:W-:Y:S01]  /*0210*/  @!P2 SEL R0, R0, RZ, P4 ;  /* 0x000000ff0000a207 */ /* 0x000fe20002000000 */
[----:B------:R-:W0:Y:S01]  /*0220*/  LDC.64 R8, c[0x0][0x398] ;  /* 0x0000e600ff087b82 */ /* 0x000e220000000a00 */
[----:B------:R-:W-:-:S02]  /*0230*/  FSEL R6, R10, R13, !P0 ;  /* 0x0000000d0a067208 */ /* 0x000fc40004000000 */
[----:B------:R-:W-:Y:S02]  /*0240*/  @!P3 LOP3.LUT R0, R0, 0x7ff00000, RZ, 0xfc, !PT ;  /* 0x7ff000000000b812 */ /* 0x000fe400078efcff */
[----:B------:R-:W-:Y:S02]  /*0250*/  FSEL R7, R11, R14, !P1 ;  /* 0x0000000e0b077208 */ /* 0x000fe40004800000 */
[----:B------:R-:W-:Y:S01]  /*0260*/  FSEL R6, R6, R13, !P1 ;  /* 0x0000000d06067208 */ /* 0x000fe20004800000 */
[----:B------:R-:W-:Y:S01]  /*0270*/  @!P2 IMAD.MOV.U32 R7, RZ, RZ, R0 ;  /* 0x000000ffff07a224 */ /* 0x000fe200078e0000 */
[----:B------:R-:W-:Y:S01]  /*0280*/  ISETP.NE.AND P1, PT, R3, RZ, PT ;  /* 0x000000ff0300720c */ /* 0x000fe20003f25270 */
[----:B------:R-:W-:Y:S01]  /*0290*/  @!P2 IMAD.MOV.U32 R6, RZ, RZ, RZ ;  /* 0x000000ffff06a224 */ /* 0x000fe200078e00ff */
[----:B------:R-:W-:Y:S02]  /*02a0*/  ISETP.NE.AND P0, PT, R26, 0x1, PT ;  /* 0x000000011a00780c */ /* 0x000fe40003f05270 */
[----:B------:R-:W-:-:S02]  /*02b0*/  FSEL R7, R7, 1.875, P1 ;  /* 0x3ff0000007077808 */ /* 0x000fc40000800000 */
[----:B------:R-:W-:Y:S02]  /*02c0*/  FSEL R6, R6, RZ, P1 ;  /* 0x000000ff06067208 */ /* 0x000fe40000800000 */
[----:B------:R-:W-:Y:S02]  /*02d0*/  FSEL R7, R7, 1.875, P0 ;  /* 0x3ff0000007077808 */ /* 0x000fe40000000000 */
[----:B------:R-:W-:-:S04]  /*02e0*/  FSEL R6, R6, RZ, P0 ;  /* 0x000000ff06067208 */ /* 0x000fc80000000000 */
[----:B------:R-:W1:Y:S01]  /*02f0*/  F2I.F64.TRUNC R7, R6 ;  /* 0x0000000600077311 */ /* 0x000e62000030d100 */
[----:B0-----:R-:W-:Y:S01]  /*0300*/  IMAD.WIDE.U32 R2, R2, 0x4, R8 ;  /* 0x0000000402027825 */ /* 0x001fe200078e0008 */
[----:B-1----:R-:W-:Y:S05]  /*0310*/  STG.E desc[UR4][R4.64], R7 ;  /* 0x0000000704007986 */ /* 0x002fea000c101904 */
[----:B------:R-:W2:Y:S01]  /*0320*/  LDG.E R2, desc[UR4][R2.64] ;  /* 0x0000000402027981 */ /* 0x000ea2000c1e1900 */
[----:B------:R-:W-:Y:S02]  /*0330*/  IABS R6, R7 ;  /* 0x0000000700067213 */ /* 0x000fe40000000000 */
[----:B------:R-:W-:-:S02]  /*0340*/  ISETP.GE.AND P2, PT, R7, RZ, PT ;  /* 0x000000ff0700720c */ /* 0x000fc40003f46270 */
[-C--:B--2---:R-:W-:Y:S02]  /*0350*/  IABS R10, R2.reuse ;  /* 0x00000002000a7213 */ /* 0x084fe40000000000 */
[----:B------:R-:W-:Y:S02]  /*0360*/  IABS R3, R2 ;  /* 0x0000000200037213 */ /* 0x000fe40000000000 */
[----:B------:R-:W0:Y:S08]  /*0370*/  I2F.RP R0, R10 ;  /* 0x0000000a00007306 */ /* 0x000e300000209400 */
[----:B0-----:R-:W0:Y:S02]  /*0380*/  MUFU.RCP R0, R0 ;  /* 0x0000000000007308 */ /* 0x001e240000001000 */
[----:B0-----:R-:W-:-:S02]  /*0390*/  VIADD R8, R0, 0xffffffe ;  /* 0x0ffffffe00087836 */ /* 0x001fc40000000000 */
[----:B------:R-:W-:-:S04]  /*03a0*/  IMAD.MOV R0, RZ, RZ, -R3 ;  /* 0x000000ffff007224 */ /* 0x000fc800078e0a03 */
[----:B------:R0:W1:Y:S02]  /*03b0*/  F2I.FTZ.U32.TRUNC.NTZ R9, R8 ;  /* 0x0000000800097305 */ /* 0x000064000021f000 */
[----:B0-----:R-:W-:Y:S02]  /*03c0*/  IMAD.MOV.U32 R8, RZ, RZ, RZ ;  /* 0x000000ffff087224 */ /* 0x001fe400078e00ff */
[----:B-1----:R-:W-:-:S04]  /*03d0*/  IMAD.MOV R11, RZ, RZ, -R9 ;  /* 0x000000ffff0b7224 */ /* 0x002fc800078e0a09 */
[----:B------:R-:W-:-:S04]  /*03e0*/  IMAD R11, R11, R10, RZ ;  /* 0x0000000a0b0b7224 */ /* 0x000fc800078e02ff */
[----:B------:R-:W-:-:S06]  /*03f0*/  IMAD.HI.U32 R9, R9, R11, R8 ;  /* 0x0000000b09097227 */ /* 0x000fcc00078e0008 */
[----:B------:R-:W-:-:S04]  /*0400*/  IMAD.HI.U32 R9, R9, R6, RZ ;  /* 0x0000000609097227 */ /* 0x000fc800078e00ff */
[----:B------:R-:W-:-:S05]  /*0410*/  IMAD R9, R9, R0, R6 ;  /* 0x0000000009097224 */ /* 0x000fca00078e0206 */
[----:B------:R-:W-:-:S13]  /*0420*/  ISETP.GT.U32.AND P0, PT, R10, R9, PT ;  /* 0x000000090a00720c */ /* 0x000fda0003f04070 */
[----:B------:R-:W-:Y:S01]  /*0430*/  @!P0 IMAD.IADD R9, R9, 0x1, -R10 ;  /* 0x0000000109098824 */ /* 0x000fe200078e0a0a */
[----:B------:R-:W-:-:S04]  /*0440*/  ISETP.NE.AND P0, PT, R2, RZ, PT ;  /* 0x000000ff0200720c */ /* 0x000fc80003f05270 */
[----:B------:R-:W-:-:S13]  /*0450*/  ISETP.GT.U32.AND P1, PT, R10, R9, PT ;  /* 0x000000090a00720c */ /* 0x000fda0003f24070 */
[----:B------:R-:W-:-:S04]  /*0460*/  @!P1 IMAD.IADD R9, R9, 0x1, -R10 ;  /* 0x0000000109099824 */ /* 0x000fc800078e0a0a */
[----:B------:R-:W-:Y:S01]  /*0470*/  @!P2 IMAD.MOV R9, RZ, RZ, -R9 ;  /* 0x000000ffff09a224 */ /* 0x000fe200078e0a09 */
[----:B------:R-:W-:-:S05]  /*0480*/  @!P0 LOP3.LUT R9, RZ, R2, RZ, 0x33, !PT ;  /* 0x00000002ff098212 */ /* 0x000fca00078e33ff */
[----:B------:R-:W-:Y:S01]  /*0490*/  STG.E desc[UR4][R4.64], R9 ;  /* 0x0000000904007986 */ /* 0x000fe2000c101904 */
[----:B------:R-:W-:Y:S05]  /*04a0*/  EXIT ;  /* 0x000000000000794d */ /* 0x000fea0003800000 */
        .type           $_Z10decyrptionPiS_S_S_$__internal_accurate_pow,@function
        .size           $_Z10decyrptionPiS_S_S_$__internal_accurate_pow,(.L_x_3 - $_Z10decyrptionPiS_S_S_$__internal_accurate_pow)
$_Z10decyrptionPiS_S_S_$__internal_accurate_pow:
[----:B------:R-:W-:Y:S01]  /*04b0*/  DADD R16, -RZ, |R8| ;  /* 0x00000000ff107229 */ /* 0x000fe20000000508 */
[----:B------:R-:W-:Y:S01]  /*04c0*/  IMAD.MOV.U32 R14, RZ, RZ, RZ ;  /* 0x000000ffff0e7224 */ /* 0x000fe200078e00ff */
[----:B------:R-:W-:Y:S01]  /*04d0*/  UMOV UR6, 0x7d2cafe2 ;  /* 0x7d2cafe200067882 */ /* 0x000fe20000000000 */
[----:B------:R-:W-:Y:S01]  /*04e0*/  UMOV UR7, 0x3eb0f5ff ;  /* 0x3eb0f5ff00077882 */ /* 0x000fe20000000000 */
[----:B------:R-:W-:Y:S01]  /*04f0*/  UMOV UR8, 0x3b39803f ;  /* 0x3b39803f00087882 */ /* 0x000fe20000000000 */
[----:B------:R-:W-:-:S05]  /*0500*/  UMOV UR9, 0x3c7abc9e ;  /* 0x3c7abc9e00097882 */ /* 0x000fca0000000000 */
[----:B------:R-:W-:Y:S01]  /*0510*/  ISETP.GT.U32.AND P1, PT, R17, 0xfffff, PT ;  /* 0x000fffff1100780c */ /* 0x000fe20003f24070 */
[--C-:B------:R-:W-:Y:S01]  /*0520*/  IMAD.MOV.U32 R10, RZ, RZ, R17.reuse ;  /* 0x000000ffff0a7224 */ /* 0x100fe200078e0011 */
[----:B------:R-:W-:-:S11]  /*0530*/  SHF.R.U32.HI R29, RZ, 0x14, R17 ;  /* 0x00000014ff1d7819 */ /* 0x000fd60000011611 */
[----:B------:R-:W-:-:S10]  /*0540*/  @!P1 DMUL R20, R16, 1.80143985094819840000e+16 ;  /* 0x4350000010149828 */ /* 0x000fd40000000000 */
[----:B------:R-:W-:Y:S01]  /*0550*/  @!P1 IMAD.MOV.U32 R10, RZ, RZ, R21 ;  /* 0x000000ffff0a9224 */ /* 0x000fe200078e0015 */
[----:B------:R-:W-:Y:S01]  /*0560*/  @!P1 LEA.HI R29, R21, 0xffffffca, RZ, 0xc ;  /* 0xffffffca151d9811 */ /* 0x000fe200078f60ff */
[----:B------:R-:W-:-:S03]  /*0570*/  @!P1 IMAD.MOV.U32 R16, RZ, RZ, R20 ;  /* 0x000000ffff109224 */ /* 0x000fc600078e0014 */
[----:B------:R-:W-:Y:S01]  /*0580*/  LOP3.LUT R10, R10, 0x800fffff, RZ, 0xc0, !PT ;  /* 0x800fffff0a0a7812 */ /* 0x000fe200078ec0ff */
[----:B------:R-:W-:-:S03]  /*0590*/  IMAD.MOV.U32 R18, RZ, RZ, R16 ;  /* 0x000000ffff127224 */ /* 0x000fc600078e0010 */
[----:B------:R-:W-:-:S04]  /*05a0*/  LOP3.LUT R19, R10, 0x3ff00000, RZ, 0xfc, !PT ;  /* 0x3ff000000a137812 */ /* 0x000fc800078efcff */
[----:B------:R-:W-:-:S13]  /*05b0*/  ISETP.GE.U32.AND P2, PT, R19, 0x3ff6a09f, PT ;  /* 0x3ff6a09f1300780c */ /* 0x000fda0003f46070 */
[----:B------:R-:W-:-:S04]  /*05c0*/  @P2 VIADD R11, R19, 0xfff00000 ;  /* 0xfff00000130b2836 */ /* 0x000fc80000000000 */
[----:B------:R-:W-:-:S06]  /*05d0*/  @P2 IMAD.MOV.U32 R19, RZ, RZ, R11 ;  /* 0x000000ffff132224 */ /* 0x000fcc00078e000b */
[C---:B------:R-:W-:Y:S02]  /*05e0*/  DADD R22, R18.reuse, 1 ;  /* 0x3ff0000012167429 */ /* 0x040fe40000000000 */
[----:B------:R-:W-:-:S04]  /*05f0*/  DADD R18, R18, -1 ;  /* 0xbff0000012127429 */ /* 0x000fc80000000000 */
[----:B------:R-:W0:Y:S02]  /*0600*/  MUFU.RCP64H R15, R23 ;  /* 0x00000017000f7308 */ /* 0x000e240000001800 */
[----:B0-----:R-:W-:-:S08]  /*0610*/  DFMA R10, -R22, R14, 1 ;  /* 0x3ff00000160a742b */ /* 0x001fd0000000010e */
[----:B------:R-:W-:-:S08]  /*0620*/  DFMA R10, R10, R10, R10 ;  /* 0x0000000a0a0a722b */ /* 0x000fd0000000000a */
[----:B------:R-:W-:-:S08]  /*0630*/  DFMA R14, R14, R10, R14 ;  /* 0x0000000a0e0e722b */ /* 0x000fd0000000000e */
[----:B------:R-:W-:-:S08]  /*0640*/  DMUL R10, R18, R14 ;  /* 0x0000000e120a7228 */ /* 0x000fd00000000000 */
[----:B------:R-:W-:-:S08]  /*0650*/  DFMA R10, R18, R14, R10 ;  /* 0x0000000e120a722b */ /* 0x000fd0000000000a */
[----:B------:R-:W-:Y:S02]  /*0660*/  DADD R12, R18, -R10 ;  /* 0x00000000120c7229 */ /* 0x000fe4000000080a */
[----:B------:R-:W-:-:S06]  /*0670*/  DMUL R22, R10, R10 ;  /* 0x0000000a0a167228 */ /* 0x000fcc0000000000 */
[----:B------:R-:W-:-:S08]  /*0680*/  DADD R12, R12, R12 ;  /* 0x000000000c0c7229 */ /* 0x000fd0000000000c */
[----:B------:R-:W-:Y:S01]  /*0690*/  DFMA R12, R18, -R10, R12 ;  /* 0x8000000a120c722b */ /* 0x000fe2000000000c */
[----:B------:R-:W-:Y:S02]  /*06a0*/  IMAD.MOV.U32 R18, RZ, RZ, 0x41ad3b5a ;  /* 0x41ad3b5aff127424 */ /* 0x000fe400078e00ff */
[----:B------:R-:W-:-:S05]  /*06b0*/  IMAD.MOV.U32 R19, RZ, RZ, 0x3ed0f5d2 ;  /* 0x3ed0f5d2ff137424 */ /* 0x000fca00078e00ff */
[----:B------:R-:W-:Y:S02]  /*06c0*/  DMUL R12, R14, R12 ;  /* 0x0000000c0e0c7228 */ /* 0x000fe40000000000 */
[----:B------:R-:W-:Y:S01]  /*06d0*/  DFMA R18, R22, UR6, R18 ;  /* 0x0000000616127c2b */ /* 0x000fe20008000012 */
[----:B------:R-:W-:Y:S01]  /*06e0*/  UMOV UR6, 0x75488a3f ;  /* 0x75488a3f00067882 */ /* 0x000fe20000000000 */
[----:B------:R-:W-:-:S06]  /*06f0*/  UMOV UR7, 0x3ef3b20a ;  /* 0x3ef3b20a00077882 */ /* 0x000fcc0000000000 */
[----:B------:R-:W-:Y:S01]  /*0700*/  DFMA R18, R22, R18, UR6 ;  /* 0x0000000616127e2b */ /* 0x000fe20008000012 */
[----:B------:R-:W-:Y:S01]  /*0710*/  UMOV UR6, 0xe4faecd5 ;  /* 0xe4faecd500067882 */ /* 0x000fe20000000000 */
[----:B------:R-:W-:Y:S01]  /*0720*/  UMOV UR7, 0x3f1745cd ;  /* 0x3f1745cd00077882 */ /* 0x000fe20000000000 */
[----:B------:R-:W-:Y:S02]  /*0730*/  VIADD R21, R13, 0x100000 ;  /* 0x001000000d157836 */ /* 0x000fe40000000000 */
[----:B------:R-:W-:-:S03]  /*0740*/  IMAD.MOV.U32 R20, RZ, RZ, R12 ;  /* 0x000000ffff147224 */ /* 0x000fc600078e000c */
[----:B------:R-:W-:Y:S01]  /*0750*/  DFMA R18, R22, R18, UR6 ;  /* 0x0000000616127e2b */ /* 0x000fe20008000012 */
[----:B------:R-:W-:Y:S01]  /*0760*/  UMOV UR6, 0x258a578b ;  /* 0x258a578b00067882 */ /* 0x000fe20000000000 */
[----:B------:R-:W-:-:S06]  /*0770*/  UMOV UR7, 0x3f3c71c7 ;  /* 0x3f3c71c700077882 */ /* 0x000fcc0000000000 */
        /* <DEDUP_REMOVED lines=9> */
[----:B------:R-:W-:-:S08]  /*0810*/  DFMA R14, R22, R18, UR6 ;  /* 0x00000006160e7e2b */ /* 0x000fd00008000012 */
[----:B------:R-:W-:Y:S01]  /*0820*/  DADD R16, -R14, UR6 ;  /* 0x000000060e107e29 */ /* 0x000fe20008000100 */
[----:B------:R-:W-:Y:S01]  /*0830*/  UMOV UR6, 0xb9e7b0 ;  /* 0x00b9e7b000067882 */ /* 0x000fe20000000000 */
[----:B------:R-:W-:-:S06]  /*0840*/  UMOV UR7, 0x3c46a4cb ;  /* 0x3c46a4cb00077882 */ /* 0x000fcc0000000000 */
[----:B------:R-:W-:Y:S02]  /*0850*/  DFMA R16, R22, R18, R16 ;  /* 0x000000121610722b */ /* 0x000fe40000000010 */
[----:B------:R-:W-:-:S06]  /*0860*/  DMUL R18, R10, R10 ;  /* 0x0000000a0a127228 */ /* 0x000fcc0000000000 */
[----:B------:R-:W-:Y:S01]  /*0870*/  DADD R16, R16, -UR6 ;  /* 0x8000000610107e29 */ /* 0x000fe20008000000 */
[----:B------:R-:W-:Y:S01]  /*0880*/  UMOV UR6, 0x80000000 ;  /* 0x8000000000067882 */ /* 0x000fe20000000000 */
[----:B------:R-:W-:Y:S01]  /*0890*/  DFMA R22, R10, R10, -R18 ;  /* 0x0000000a0a16722b */ /* 0x000fe20000000812 */
[----:B------:R-:W-:-:S07]  /*08a0*/  UMOV UR7, 0x43300000 ;  /* 0x4330000000077882 */ /* 0x000fce0000000000 */
[C---:B------:R-:W-:Y:S02]  /*08b0*/  DFMA R20, R10.reuse, R20, R22 ;  /* 0x000000140a14722b */ /* 0x040fe40000000016 */
[----:B------:R-:W-:-:S08]  /*08c0*/  DMUL R22, R10, R18 ;  /* 0x000000120a167228 */ /* 0x000fd00000000000 */
[----:B------:R-:W-:-:S08]  /*08d0*/  DFMA R24, R10, R18, -R22 ;  /* 0x000000120a18722b */ /* 0x000fd00000000816 */
[----:B------:R-:W-:Y:S02]  /*08e0*/  DFMA R24, R12, R18, R24 ;  /* 0x000000120c18722b */ /* 0x000fe40000000018 */
[----:B------:R-:W-:-:S06]  /*08f0*/  DADD R18, R14, R16 ;  /* 0x000000000e127229 */ /* 0x000fcc0000000010 */
[----:B------:R-:W-:Y:S02]  /*0900*/  DFMA R20, R10, R20, R24 ;  /* 0x000000140a14722b */ /* 0x000fe40000000018 */
[----:B------:R-:W-:-:S08]  /*0910*/  DADD R24, R14, -R18 ;  /* 0x000000000e187229 */ /* 0x000fd00000000812 */
[----:B------:R-:W-:Y:S02]  /*0920*/  DADD R24, R16, R24 ;  /* 0x0000000010187229 */ /* 0x000fe40000000018 */
[----:B------:R-:W-:-:S08]  /*0930*/  DMUL R16, R18, R22 ;  /* 0x0000001612107228 */ /* 0x000fd00000000000 */
[----:B------:R-:W-:-:S08]  /*0940*/  DFMA R14, R18, R22, -R16 ;  /* 0x00000016120e722b */ /* 0x000fd00000000810 */
[----:B------:R-:W-:-:S08]  /*0950*/  DFMA R14, R18, R20, R14 ;  /* 0x00000014120e722b */ /* 0x000fd0000000000e */
[----:B------:R-:W-:-:S08]  /*0960*/  DFMA R24, R24, R22, R14 ;  /* 0x000000161818722b */ /* 0x000fd0000000000e */
[----:B------:R-:W-:-:S08]  /*0970*/  DADD R18, R16, R24 ;  /* 0x0000000010127229 */ /* 0x000fd00000000018 */
[--C-:B------:R-:W-:Y:S02]  /*0980*/  DADD R14, R10, R18.reuse ;  /* 0x000000000a0e7229 */ /* 0x100fe40000000012 */
[----:B------:R-:W-:-:S06]  /*0990*/  DADD R16, R16, -R18 ;  /* 0x0000000010107229 */ /* 0x000fcc0000000812 */
[----:B------:R-:W-:Y:S02]  /*09a0*/  DADD R10, R10, -R14 ;  /* 0x000000000a0a7229 */ /* 0x000fe4000000080e */
[----:B------:R-:W-:-:S06]  /*09b0*/  DADD R16, R24, R16 ;  /* 0x0000000018107229 */ /* 0x000fcc0000000010 */
[----:B------:R-:W-:-:S08]  /*09c0*/  DADD R10, R18, R10 ;  /* 0x00000000120a7229 */ /* 0x000fd0000000000a */
[----:B------:R-:W-:Y:S01]  /*09d0*/  DADD R10, R16, R10 ;  /* 0x00000000100a7229 */ /* 0x000fe2000000000a */
[C---:B------:R-:W-:Y:S02]  /*09e0*/  VIADD R16, R29.reuse, 0xfffffc01 ;  /* 0xfffffc011d107836 */ /* 0x040fe40000000000 */
[----:B------:R-:W-:-:S05]  /*09f0*/  @P2 VIADD R16, R29, 0xfffffc02 ;  /* 0xfffffc021d102836 */ /* 0x000fca0000000000 */
[----:B------:R-:W-:Y:S01]  /*0a00*/  DADD R18, R12, R10 ;  /* 0x000000000c127229 */ /* 0x000fe2000000000a */
[----:B------:R-:W-:Y:S01]  /*0a10*/  LOP3.LUT R12, R16, 0x80000000, RZ, 0x3c, !PT ;  /* 0x80000000100c7812 */ /* 0x000fe200078e3cff */
[----:B------:R-:W-:-:S06]  /*0a20*/  IMAD.MOV.U32 R13, RZ, RZ, 0x43300000 ;  /* 0x43300000ff0d7424 */ /* 0x000fcc00078e00ff */
[----:B------:R-:W-:Y:S02]  /*0a30*/  DADD R16, R14, R18 ;  /* 0x000000000e107229 */ /* 0x000fe40000000012 */
[----:B------:R-:W-:Y:S01]  /*0a40*/  DADD R12, R12, -UR6 ;  /* 0x800000060c0c7e29 */ /* 0x000fe20008000000 */
[----:B------:R-:W-:Y:S01]  /*0a50*/  UMOV UR6, 0xfefa39ef ;  /* 0xfefa39ef00067882 */ /* 0x000fe20000000000 */
[----:B------:R-:W-:-:S04]  /*0a60*/  UMOV UR7, 0x3fe62e42 ;  /* 0x3fe62e4200077882 */ /* 0x000fc80000000000 */
[--C-:B------:R-:W-:Y:S02]  /*0a70*/  DADD R20, R14, -R16.reuse ;  /* 0x000000000e147229 */ /* 0x100fe40000000810 */
[----:B------:R-:W-:-:S06]  /*0a80*/  DFMA R10, R12, UR6, R16 ;  /* 0x000000060c0a7c2b */ /* 0x000fcc0008000010 */
[----:B------:R-:W-:Y:S02]  /*0a90*/  DADD R20, R18, R20 ;  /* 0x0000000012147229 */ /* 0x000fe40000000014 */
[----:B------:R-:W-:-:S08]  /*0aa0*/  DFMA R14, R12, -UR6, R10 ;  /* 0x800000060c0e7c2b */ /* 0x000fd0000800000a */
[----:B------:R-:W-:-:S08]  /*0ab0*/  DADD R14, -R16, R14 ;  /* 0x00000000100e7229 */ /* 0x000fd0000000010e */
[----:B------:R-:W-:-:S08]  /*0ac0*/  DADD R14, R20, -R14 ;  /* 0x00000000140e7229 */ /* 0x000fd0000000080e */
[----:B------:R-:W-:Y:S01]  /*0ad0*/  DFMA R16, R12, UR8, R14 ;  /* 0x000000080c107c2b */ /* 0x000fe2000800000e */
[C---:B------:R-:W-:Y:S01]  /*0ae0*/  IMAD.SHL.U32 R12, R7.reuse, 0x2, RZ ;  /* 0x00000002070c7824 */ /* 0x040fe200078e00ff */
[----:B------:R-:W-:Y:S01]  /*0af0*/  LOP3.LUT R15, R7, 0xff0fffff, RZ, 0xc0, !PT ;  /* 0xff0fffff070f7812 */ /* 0x000fe200078ec0ff */
[----:B------:R-:W-:-:S03]  /*0b00*/  IMAD.MOV.U32 R14, RZ, RZ, R6 ;  /* 0x000000ffff0e7224 */ /* 0x000fc600078e0006 */
[----:B------:R-:W-:Y:S02]  /*0b10*/  ISETP.GT.U32.AND P1, PT, R12, -0x2000001, PT ;  /* 0xfdffffff0c00780c */ /* 0x000fe40003f24070 */
[----:B------:R-:W-:Y:S02]  /*0b20*/  DADD R12, R10, R16 ;  /* 0x000000000a0c7229 */ /* 0x000fe40000000010 */
[----:B------:R-:W-:-:S06]  /*0b30*/  SEL R15, R15, R7, P1 ;  /* 0x000000070f0f7207 */ /* 0x000fcc0000800000 */
[----:B------:R-:W-:Y:S02]  /*0b40*/  DADD R10, R10, -R12 ;  /* 0x000000000a0a7229 */ /* 0x000fe4000000080c */
[----:B------:R-:W-:-:S06]  /*0b50*/  DMUL R20, R12, R14 ;  /* 0x0000000e0c147228 */ /* 0x000fcc0000000000 */
[----:B------:R-:W-:Y:S02]  /*0b60*/  DADD R10, R16, R10 ;  /* 0x00000000100a7229 */ /* 0x000fe4000000000a */
[----:B------:R-:W-:-:S08]  /*0b70*/  DFMA R12, R12, R14, -R20 ;  /* 0x0000000e0c0c722b */ /* 0x000fd00000000814 */
[----:B------:R-:W-:Y:S01]  /*0b80*/  DFMA R14, R10, R14, R12 ;  /* 0x0000000e0a0e722b */ /* 0x000fe2000000000c */
[----:B------:R-:W-:Y:S02]  /*0b90*/  IMAD.MOV.U32 R10, RZ, RZ, 0x652b82fe ;  /* 0x652b82feff0a7424 */ /* 0x000fe400078e00ff */
[----:B------:R-:W-:-:S05]  /*0ba0*/  IMAD.MOV.U32 R11, RZ, RZ, 0x3ff71547 ;  /* 0x3ff71547ff0b7424 */ /* 0x000fca00078e00ff */
[----:B------:R-:W-:-:S08]  /*0bb0*/  DADD R12, R20, R14 ;  /* 0x00000000140c7229 */ /* 0x000fd0000000000e */
[----:B------:R-:W-:Y:S02]  /*0bc0*/  DFMA R10, R12, R10, 6.75539944105574400000e+15 ;  /* 0x433800000c0a742b */ /* 0x000fe4000000000a */
[----:B------:R-:W-:Y:S01]  /*0bd0*/  FSETP.GEU.AND P1, PT, |R13|, 4.1917929649353027344, PT ;  /* 0x4086232b0d00780b */ /* 0x000fe20003f2e200 */
[----:B------:R-:W-:-:S05]  /*0be0*/  DADD R20, R20, -R12 ;  /* 0x0000000014147229 */ /* 0x000fca000000080c */
[----:B------:R-:W-:-:S03]  /*0bf0*/  DADD R18, R10, -6.75539944105574400000e+15 ;  /* 0xc33800000a127429 */ /* 0x000fc60000000000 */
[----:B------:R-:W-:-:S05]  /*0c00*/  DADD R14, R14, R20 ;  /* 0x000000000e0e7229 */ /* 0x000fca0000000014 */
[----:B------:R-:W-:Y:S01]  /*0c10*/  DFMA R16, R18, -UR6, R12 ;  /* 0x8000000612107c2b */ /* 0x000fe2000800000c */
[----:B------:R-:W-:Y:S01]  /*0c20*/  UMOV UR6, 0x3b39803f ;  /* 0x3b39803f00067882 */ /* 0x000fe20000000000 */
[----:B------:R-:W-:-:S06]  /*0c30*/  UMOV UR7, 0x3c7abc9e ;  /* 0x3c7abc9e00077882 */ /* 0x000fcc0000000000 */
[----:B------:R-:W-:Y:S01]  /*0c40*/  DFMA R16, R18, -UR6, R16 ;  /* 0x8000000612107c2b */ /* 0x000fe20008000010 */
[----:B------:R-:W-:Y:S01]  /*0c50*/  UMOV UR6, 0x69ce2bdf ;  /* 0x69ce2bdf00067882 */ /* 0x000fe20000000000 */
[----:B------:R-:W-:Y:S01]  /*0c60*/  IMAD.MOV.U32 R18, RZ, RZ, -0x35dec16 ;  /* 0xfca213eaff127424 */ /* 0x000fe200078e00ff */
[----:B------:R-:W-:Y:S01]  /*0c70*/  UMOV UR7, 0x3e5ade15 ;  /* 0x3e5ade1500077882 */ /* 0x000fe20000000000 */
[----:B------:R-:W-:-:S06]  /*0c80*/  IMAD.MOV.U32 R19, RZ, RZ, 0x3e928af3 ;  /* 0x3e928af3ff137424 */ /* 0x000fcc00078e00ff */
[----:B------:R-:W-:Y:S01]  /*0c90*/  DFMA R18, R16, UR6, R18 ;  /* 0x0000000610127c2b */ /* 0x000fe20008000012 */
        /* <DEDUP_REMOVED lines=24> */
[----:B------:R-:W-:-:S08]  /*0e20*/  DFMA R18, R16, R18, 1 ;  /* 0x3ff000001012742b */ /* 0x000fd00000000012 */
[----:B------:R-:W-:-:S10]  /*0e30*/  DFMA R18, R16, R18, 1 ;  /* 0x3ff000001012742b */ /* 0x000fd40000000012 */
[----:B------:R-:W-:Y:S02]  /*0e40*/  IMAD R17, R10, 0x100000, R19 ;  /* 0x001000000a117824 */ /* 0x000fe400078e0213 */
[----:B------:R-:W-:Y:S01]  /*0e50*/  IMAD.MOV.U32 R16, RZ, RZ, R18 ;  /* 0x000000ffff107224 */ /* 0x000fe200078e0012 */
[----:B------:R-:W-:Y:S06]  /*0e60*/  @!P1 BRA `(.L_x_1) ;  /* 0x0000000000309947 */ /* 0x000fec0003800000 */
[----:B------:R-:W-:Y:S01]  /*0e70*/  FSETP.GEU.AND P2, PT, |R13|, 4.2275390625, PT ;  /* 0x408748000d00780b */ /* 0x000fe20003f4e200 */
[C---:B------:R-:W-:Y:S02]  /*0e80*/  DADD R16, R12.reuse, +INF ;  /* 0x7ff000000c107429 */ /* 0x040fe40000000000 */
[----:B------:R-:W-:-:S08]  /*0e90*/  DSETP.GEU.AND P1, PT, R12, RZ, PT ;  /* 0x000000ff0c00722a */ /* 0x000fd00003f2e000 */
[----:B------:R-:W-:Y:S02]  /*0ea0*/  FSEL R16, R16, RZ, P1 ;  /* 0x000000ff10107208 */ /* 0x000fe40000800000 */
[----:B------:R-:W-:Y:S02]  /*0eb0*/  @!P2 LEA.HI R11, R10, R10, RZ, 0x1 ;  /* 0x0000000a0a0ba211 */ /* 0x000fe400078f08ff */
[----:B------:R-:W-:Y:S02]  /*0ec0*/  FSEL R17, R17, RZ, P1 ;  /* 0x000000ff11117208 */ /* 0x000fe40000800000 */
[----:B------:R-:W-:-:S05]  /*0ed0*/  @!P2 SHF.R.S32.HI R11, RZ, 0x1, R11 ;  /* 0x00000001ff0ba819 */ /* 0x000fca000001140b */
[----:B------:R-:W-:Y:S02]  /*0ee0*/  @!P2 IMAD.IADD R10, R10, 0x1, -R11 ;  /* 0x000000010a0aa824 */ /* 0x000fe400078e0a0b */
[----:B------:R-:W-:-:S03]  /*0ef0*/  @!P2 IMAD R19, R11, 0x100000, R19 ;  /* 0x001000000b13a824 */ /* 0x000fc600078e0213 */
[----:B------:R-:W-:Y:S01]  /*0f00*/  @!P2 LEA R11, R10, 0x3ff00000, 0x14 ;  /* 0x3ff000000a0ba811 */ /* 0x000fe200078ea0ff */
[----:B------:R-:W-:-:S06]  /*0f10*/  @!P2 IMAD.MOV.U32 R10, RZ, RZ, RZ ;  /* 0x000000ffff0aa224 */ /* 0x000fcc00078e00ff */
[----:B------:R-:W-:-:S11]  /*0f20*/  @!P2 DMUL R16, R18, R10 ;  /* 0x0000000a1210a228 */ /* 0x000fd60000000000 */
.L_x_1:
[----:B------:R-:W-:Y:S01]  /*0f30*/  DFMA R14, R14, R16, R16 ;  /* 0x000000100e0e722b */ /* 0x000fe20000000010 */
[----:B------:R-:W-:Y:S01]  /*0f40*/  IMAD.MOV.U32 R10, RZ, RZ, R0 ;  /* 0x000000ffff0a7224 */ /* 0x000fe200078e0000 */
[----:B------:R-:W-:Y:S01]  /*0f50*/  DSETP.NEU.AND P1, PT, |R16|, +INF , PT ;  /* 0x7ff000001000742a */ /* 0x000fe20003f2d200 */
[----:B------:R-:W-:-:S07]  /*0f60*/  IMAD.MOV.U32 R11, RZ, RZ, 0x0 ;  /* 0x00000000ff0b7424 */ /* 0x000fce00078e00ff */
[----:B------:R-:W-:Y:S02]  /*0f70*/  FSEL R13, R16, R14, !P1 ;  /* 0x0000000e100d7208 */ /* 0x000fe40004800000 */
[----:B------:R-:W-:Y:S01]  /*0f80*/  FSEL R14, R17, R15, !P1 ;  /* 0x0000000f110e7208 */ /* 0x000fe20004800000 */
[----:B------:R-:W-:Y:S06]  /*0f90*/  RET.REL.NODEC R10 `(_Z10decyrptionPiS_S_S_) ;  /* 0xfffffff00a187950 */ /* 0x000fec0003c3ffff */
.L_x_2:
[----:B------:R-:W-:-:S00]  /*0fa0*/  BRA `(.L_x_2) ;  /* 0xfffffffc00fc7947 */ /* 0x000fc0000383ffff */
[----:B------:R-:W-:-:S00]  /*0fb0*/  NOP ;  /* 0x0000000000007918 */ /* 0x000fc00000000000 */
        /* <DEDUP_REMOVED lines=12> */
.L_x_3:


//--------------------- .nv.shared.reserved.0     --------------------------
	.section	.nv.shared.reserved.0,"aw",@nobits
	.weak		__nv_reservedSMEM_offset_0_alias
	.size		__nv_reservedSMEM_offset_0_alias, 0, 64
	.other		__nv_reservedSMEM_offset_0_alias,@"STO_CUDA_RESERVED_SHARED STV_DEFAULT"
__nv_reservedSMEM_offset_0_alias:
	.zero		0
	.zero		64


//--------------------- .nv.constant0._Z10decyrptionPiS_S_S_ --------------------------
	.section	.nv.constant0._Z10decyrptionPiS_S_S_,"a",@progbits
	.sectionflags	@""
	.align	4
.nv.constant0._Z10decyrptionPiS_S_S_:
	.zero		928


//--------------------- SYMBOLS --------------------------

	.type		.nv.reservedSmem.offset0,@object
	.size		.nv.reservedSmem.offset0,0x4
